//
// Generated by NVIDIA NVVM Compiler
//
// Compiler Build ID: CL-36424714
// Cuda compilation tools, release 13.0, V13.0.88
// Based on NVVM 20.0.0
//

.version 9.0
.target sm_100
.address_size 64

	// .globl	_Z9fillEmptyPiS_

.visible .entry _Z9fillEmptyPiS_(
	.param .u64 .ptr .align 1 _Z9fillEmptyPiS__param_0,
	.param .u64 .ptr .align 1 _Z9fillEmptyPiS__param_1
)
{
	.local .align 4 .b8 	__local_depot0[108];
	.reg .b64 	%SP;
	.reg .b64 	%SPL;
	.reg .pred 	%p<25>;
	.reg .b16 	%rs<8>;
	.reg .b32 	%r<126>;
	.reg .b64 	%rd<81>;

	mov.u64 	%SPL, __local_depot0;
	ld.param.u64 	%rd7, [_Z9fillEmptyPiS__param_0];
	ld.param.u64 	%rd8, [_Z9fillEmptyPiS__param_1];
	cvta.to.global.u64 	%rd1, %rd7;
	cvta.to.global.u64 	%rd9, %rd8;
	add.u64 	%rd2, %SPL, 0;
	add.u64 	%rd3, %SPL, 36;
	add.u64 	%rd4, %SPL, 72;
	mov.b32 	%r27, 0;
	st.local.u32 	[%rd2], %r27;
	st.local.u32 	[%rd2+4], %r27;
	st.local.u32 	[%rd2+8], %r27;
	st.local.u32 	[%rd2+12], %r27;
	st.local.u32 	[%rd2+16], %r27;
	st.local.u32 	[%rd2+20], %r27;
	st.local.u32 	[%rd2+24], %r27;
	st.local.u32 	[%rd2+28], %r27;
	st.local.u32 	[%rd2+32], %r27;
	st.local.u32 	[%rd3], %r27;
	st.local.u32 	[%rd3+4], %r27;
	st.local.u32 	[%rd3+8], %r27;
	st.local.u32 	[%rd3+12], %r27;
	st.local.u32 	[%rd3+16], %r27;
	st.local.u32 	[%rd3+20], %r27;
	st.local.u32 	[%rd3+24], %r27;
	st.local.u32 	[%rd3+28], %r27;
	st.local.u32 	[%rd3+32], %r27;
	st.local.u32 	[%rd4], %r27;
	st.local.u32 	[%rd4+4], %r27;
	st.local.u32 	[%rd4+8], %r27;
	st.local.u32 	[%rd4+12], %r27;
	st.local.u32 	[%rd4+16], %r27;
	st.local.u32 	[%rd4+20], %r27;
	st.local.u32 	[%rd4+24], %r27;
	st.local.u32 	[%rd4+28], %r27;
	st.local.u32 	[%rd4+32], %r27;
	mov.u32 	%r28, %tid.x;
	mul.wide.u32 	%rd13, %r28, 4;
	add.s64 	%rd14, %rd9, %rd13;
	ld.global.nc.u32 	%r29, [%rd14];
	mul.hi.s32 	%r30, %r29, 954437177;
	shr.u32 	%r31, %r30, 31;
	shr.s32 	%r32, %r30, 1;
	add.s32 	%r33, %r32, %r31;
	mul.wide.s32 	%rd15, %r33, 4;
	add.s64 	%rd5, %rd1, %rd15;
	ld.global.nc.u32 	%r2, [%rd5];
	setp.lt.s32 	%p1, %r2, 1;
	@%p1 bra 	$L__BB0_2;
	add.s32 	%r34, %r2, -1;
	mul.wide.u32 	%rd16, %r34, 4;
	add.s64 	%rd17, %rd2, %rd16;
	ld.local.u32 	%r35, [%rd17];
	add.s32 	%r36, %r35, 1;
	st.local.u32 	[%rd17], %r36;
$L__BB0_2:
	ld.global.nc.u32 	%r3, [%rd5+4];
	setp.lt.s32 	%p2, %r3, 1;
	@%p2 bra 	$L__BB0_4;
	add.s32 	%r37, %r3, -1;
	mul.wide.u32 	%rd18, %r37, 4;
	add.s64 	%rd19, %rd2, %rd18;
	ld.local.u32 	%r38, [%rd19];
	add.s32 	%r39, %r38, 1;
	st.local.u32 	[%rd19], %r39;
$L__BB0_4:
	ld.global.nc.u32 	%r4, [%rd5+8];
	setp.lt.s32 	%p3, %r4, 1;
	@%p3 bra 	$L__BB0_6;
	add.s32 	%r40, %r4, -1;
	mul.wide.u32 	%rd20, %r40, 4;
	add.s64 	%rd21, %rd2, %rd20;
	ld.local.u32 	%r41, [%rd21];
	add.s32 	%r42, %r41, 1;
	st.local.u32 	[%rd21], %r42;
$L__BB0_6:
	ld.global.nc.u32 	%r5, [%rd5+12];
	setp.lt.s32 	%p4, %r5, 1;
	@%p4 bra 	$L__BB0_8;
	add.s32 	%r43, %r5, -1;
	mul.wide.u32 	%rd22, %r43, 4;
	add.s64 	%rd23, %rd2, %rd22;
	ld.local.u32 	%r44, [%rd23];
	add.s32 	%r45, %r44, 1;
	st.local.u32 	[%rd23], %r45;
$L__BB0_8:
	ld.global.nc.u32 	%r6, [%rd5+16];
	setp.lt.s32 	%p5, %r6, 1;
	@%p5 bra 	$L__BB0_10;
	add.s32 	%r46, %r6, -1;
	mul.wide.u32 	%rd24, %r46, 4;
	add.s64 	%rd25, %rd2, %rd24;
	ld.local.u32 	%r47, [%rd25];
	add.s32 	%r48, %r47, 1;
	st.local.u32 	[%rd25], %r48;
$L__BB0_10:
	ld.global.nc.u32 	%r7, [%rd5+20];
	setp.lt.s32 	%p6, %r7, 1;
	@%p6 bra 	$L__BB0_12;
	add.s32 	%r49, %r7, -1;
	mul.wide.u32 	%rd26, %r49, 4;
	add.s64 	%rd27, %rd2, %rd26;
	ld.local.u32 	%r50, [%rd27];
	add.s32 	%r51, %r50, 1;
	st.local.u32 	[%rd27], %r51;
$L__BB0_12:
	ld.global.nc.u32 	%r8, [%rd5+24];
	setp.lt.s32 	%p7, %r8, 1;
	@%p7 bra 	$L__BB0_14;
	add.s32 	%r52, %r8, -1;
	mul.wide.u32 	%rd28, %r52, 4;
	add.s64 	%rd29, %rd2, %rd28;
	ld.local.u32 	%r53, [%rd29];
	add.s32 	%r54, %r53, 1;
	st.local.u32 	[%rd29], %r54;
$L__BB0_14:
	ld.global.nc.u32 	%r9, [%rd5+28];
	setp.lt.s32 	%p8, %r9, 1;
	@%p8 bra 	$L__BB0_16;
	add.s32 	%r55, %r9, -1;
	mul.wide.u32 	%rd30, %r55, 4;
	add.s64 	%rd31, %rd2, %rd30;
	ld.local.u32 	%r56, [%rd31];
	add.s32 	%r57, %r56, 1;
	st.local.u32 	[%rd31], %r57;
$L__BB0_16:
	mul.lo.s32 	%r62, %r33, 9;
	sub.s32 	%r10, %r29, %r62;
	mul.wide.s32 	%rd32, %r10, 4;
	add.s64 	%rd33, %rd1, %rd32;
	ld.global.nc.u32 	%r11, [%rd33];
	setp.lt.s32 	%p9, %r11, 1;
	@%p9 bra 	$L__BB0_18;
	add.s32 	%r63, %r11, -1;
	mul.wide.u32 	%rd34, %r63, 4;
	add.s64 	%rd35, %rd3, %rd34;
	ld.local.u32 	%r64, [%rd35];
	add.s32 	%r65, %r64, 1;
	st.local.u32 	[%rd35], %r65;
$L__BB0_18:
	add.s32 	%r66, %r10, 9;
	mul.wide.u32 	%rd36, %r66, 4;
	add.s64 	%rd37, %rd1, %rd36;
	ld.global.nc.u32 	%r12, [%rd37];
	setp.lt.s32 	%p10, %r12, 1;
	@%p10 bra 	$L__BB0_20;
	add.s32 	%r67, %r12, -1;
	mul.wide.u32 	%rd38, %r67, 4;
	add.s64 	%rd39, %rd3, %rd38;
	ld.local.u32 	%r68, [%rd39];
	add.s32 	%r69, %r68, 1;
	st.local.u32 	[%rd39], %r69;
$L__BB0_20:
	add.s32 	%r70, %r10, 18;
	mul.wide.u32 	%rd40, %r70, 4;
	add.s64 	%rd41, %rd1, %rd40;
	ld.global.nc.u32 	%r13, [%rd41];
	setp.lt.s32 	%p11, %r13, 1;
	@%p11 bra 	$L__BB0_22;
	add.s32 	%r71, %r13, -1;
	mul.wide.u32 	%rd42, %r71, 4;
	add.s64 	%rd43, %rd3, %rd42;
	ld.local.u32 	%r72, [%rd43];
	add.s32 	%r73, %r72, 1;
	st.local.u32 	[%rd43], %r73;
$L__BB0_22:
	add.s32 	%r74, %r10, 27;
	mul.wide.u32 	%rd44, %r74, 4;
	add.s64 	%rd45, %rd1, %rd44;
	ld.global.nc.u32 	%r14, [%rd45];
	setp.lt.s32 	%p12, %r14, 1;
	@%p12 bra 	$L__BB0_24;
	add.s32 	%r75, %r14, -1;
	mul.wide.u32 	%rd46, %r75, 4;
	add.s64 	%rd47, %rd3, %rd46;
	ld.local.u32 	%r76, [%rd47];
	add.s32 	%r77, %r76, 1;
	st.local.u32 	[%rd47], %r77;
$L__BB0_24:
	add.s32 	%r78, %r10, 36;
	mul.wide.u32 	%rd48, %r78, 4;
	add.s64 	%rd49, %rd1, %rd48;
	ld.global.nc.u32 	%r15, [%rd49];
	setp.lt.s32 	%p13, %r15, 1;
	@%p13 bra 	$L__BB0_26;
	add.s32 	%r79, %r15, -1;
	mul.wide.u32 	%rd50, %r79, 4;
	add.s64 	%rd51, %rd3, %rd50;
	ld.local.u32 	%r80, [%rd51];
	add.s32 	%r81, %r80, 1;
	st.local.u32 	[%rd51], %r81;
$L__BB0_26:
	add.s32 	%r82, %r10, 45;
	mul.wide.u32 	%rd52, %r82, 4;
	add.s64 	%rd53, %rd1, %rd52;
	ld.global.nc.u32 	%r16, [%rd53];
	setp.lt.s32 	%p14, %r16, 1;
	@%p14 bra 	$L__BB0_28;
	add.s32 	%r83, %r16, -1;
	mul.wide.u32 	%rd54, %r83, 4;
	add.s64 	%rd55, %rd3, %rd54;
	ld.local.u32 	%r84, [%rd55];
	add.s32 	%r85, %r84, 1;
	st.local.u32 	[%rd55], %r85;
$L__BB0_28:
	add.s32 	%r86, %r10, 54;
	mul.wide.u32 	%rd56, %r86, 4;
	add.s64 	%rd57, %rd1, %rd56;
	ld.global.nc.u32 	%r17, [%rd57];
	setp.lt.s32 	%p15, %r17, 1;
	@%p15 bra 	$L__BB0_30;
	add.s32 	%r87, %r17, -1;
	mul.wide.u32 	%rd58, %r87, 4;
	add.s64 	%rd59, %rd3, %rd58;
	ld.local.u32 	%r88, [%rd59];
	add.s32 	%r89, %r88, 1;
	st.local.u32 	[%rd59], %r89;
$L__BB0_30:
	add.s32 	%r90, %r10, 63;
	mul.wide.u32 	%rd60, %r90, 4;
	add.s64 	%rd61, %rd1, %rd60;
	ld.global.nc.u32 	%r18, [%rd61];
	setp.lt.s32 	%p16, %r18, 1;
	@%p16 bra 	$L__BB0_32;
	add.s32 	%r91, %r18, -1;
	mul.wide.u32 	%rd62, %r91, 4;
	add.s64 	%rd63, %rd3, %rd62;
	ld.local.u32 	%r92, [%rd63];
	add.s32 	%r93, %r92, 1;
	st.local.u32 	[%rd63], %r93;
$L__BB0_32:
	mul.hi.s32 	%r94, %r29, 1272582903;
	shr.u32 	%r95, %r94, 31;
	shr.s32 	%r96, %r94, 3;
	add.s32 	%r97, %r96, %r95;
	cvt.u16.u32 	%rs1, %r10;
	mul.lo.s16 	%rs2, %rs1, 86;
	shr.u16 	%rs3, %rs2, 15;
	shr.u16 	%rs4, %rs2, 8;
	add.s16 	%rs5, %rs4, %rs3;
	mul.lo.s16 	%rs6, %rs5, 3;
	sub.s16 	%rs7, %rs6, %rs1;
	cvt.u32.u16 	%r98, %rs7;
	cvt.s32.s8 	%r99, %r98;
	mad.lo.s32 	%r100, %r97, 27, %r10;
	add.s32 	%r101, %r100, %r99;
	mul.wide.s32 	%rd64, %r101, 4;
	add.s64 	%rd6, %rd1, %rd64;
	ld.global.nc.u32 	%r19, [%rd6];
	setp.lt.s32 	%p17, %r19, 1;
	@%p17 bra 	$L__BB0_34;
	add.s32 	%r102, %r19, -1;
	mul.wide.u32 	%rd65, %r102, 4;
	add.s64 	%rd66, %rd4, %rd65;
	ld.local.u32 	%r103, [%rd66];
	add.s32 	%r104, %r103, 1;
	st.local.u32 	[%rd66], %r104;
$L__BB0_34:
	ld.global.nc.u32 	%r20, [%rd6+4];
	setp.lt.s32 	%p18, %r20, 1;
	@%p18 bra 	$L__BB0_36;
	add.s32 	%r105, %r20, -1;
	mul.wide.u32 	%rd67, %r105, 4;
	add.s64 	%rd68, %rd4, %rd67;
	ld.local.u32 	%r106, [%rd68];
	add.s32 	%r107, %r106, 1;
	st.local.u32 	[%rd68], %r107;
$L__BB0_36:
	ld.global.nc.u32 	%r21, [%rd6+8];
	setp.lt.s32 	%p19, %r21, 1;
	@%p19 bra 	$L__BB0_38;
	add.s32 	%r108, %r21, -1;
	mul.wide.u32 	%rd69, %r108, 4;
	add.s64 	%rd70, %rd4, %rd69;
	ld.local.u32 	%r109, [%rd70];
	add.s32 	%r110, %r109, 1;
	st.local.u32 	[%rd70], %r110;
$L__BB0_38:
	ld.global.nc.u32 	%r22, [%rd6+36];
	setp.lt.s32 	%p20, %r22, 1;
	@%p20 bra 	$L__BB0_40;
	add.s32 	%r111, %r22, -1;
	mul.wide.u32 	%rd71, %r111, 4;
	add.s64 	%rd72, %rd4, %rd71;
	ld.local.u32 	%r112, [%rd72];
	add.s32 	%r113, %r112, 1;
	st.local.u32 	[%rd72], %r113;
$L__BB0_40:
	ld.global.nc.u32 	%r23, [%rd6+40];
	setp.lt.s32 	%p21, %r23, 1;
	@%p21 bra 	$L__BB0_42;
	add.s32 	%r114, %r23, -1;
	mul.wide.u32 	%rd73, %r114, 4;
	add.s64 	%rd74, %rd4, %rd73;
	ld.local.u32 	%r115, [%rd74];
	add.s32 	%r116, %r115, 1;
	st.local.u32 	[%rd74], %r116;
$L__BB0_42:
	ld.global.nc.u32 	%r24, [%rd6+44];
	setp.lt.s32 	%p22, %r24, 1;
	@%p22 bra 	$L__BB0_44;
	add.s32 	%r117, %r24, -1;
	mul.wide.u32 	%rd75, %r117, 4;
	add.s64 	%rd76, %rd4, %rd75;
	ld.local.u32 	%r118, [%rd76];
	add.s32 	%r119, %r118, 1;
	st.local.u32 	[%rd76], %r119;
$L__BB0_44:
	ld.global.nc.u32 	%r25, [%rd6+72];
	setp.lt.s32 	%p23, %r25, 1;
	@%p23 bra 	$L__BB0_46;
	add.s32 	%r120, %r25, -1;
	mul.wide.u32 	%rd77, %r120, 4;
	add.s64 	%rd78, %rd4, %rd77;
	ld.local.u32 	%r121, [%rd78];
	add.s32 	%r122, %r121, 1;
	st.local.u32 	[%rd78], %r122;
$L__BB0_46:
	ld.global.nc.u32 	%r26, [%rd6+76];
	setp.lt.s32 	%p24, %r26, 1;
	@%p24 bra 	$L__BB0_48;
	add.s32 	%r123, %r26, -1;
	mul.wide.u32 	%rd79, %r123, 4;
	add.s64 	%rd80, %rd4, %rd79;
	ld.local.u32 	%r124, [%rd80];
	add.s32 	%r125, %r124, 1;
	st.local.u32 	[%rd80], %r125;
$L__BB0_48:
	ret;

}


// ===== COMPILED SASS (sm_100) =====

	.target	sm_100

	.elftype	@"ET_EXEC"


//--------------------- .note.nv.tkinfo           --------------------------
	.section	.note.nv.tkinfo,"",@"SHT_NOTE"
	.sectionflags	@"SHF_NOTE_NV_TKINFO"
	.tkinfo
        /*0018*/ 	.word	0x00000002
        /*0030*/ 	.string	""
        /*0030*/ 	.string	"ptxas"
        /*0030*/ 	.string	"Cuda compilation tools, release 13.0, V13.0.88"
        /*0030*/ 	.string	"Build cuda_13.0.r13.0/compiler.36424714_0"
        /*0030*/ 	.string	"-arch sm_100 -m 64 "



//--------------------- .note.nv.cuinfo           --------------------------
	.section	.note.nv.cuinfo,"",@"SHT_NOTE"
	.sectionflags	@"SHF_NOTE_NV_CUINFO"
        /*0018*/ 	.short	0x0002
        /*001a*/ 	.short	0x0064
        /*001c*/ 	.short	0x0082
	.zero		2


//--------------------- .nv.info                  --------------------------
	.section	.nv.info,"",@"SHT_CUDA_INFO"
	.align	4


	//----- nvinfo : EIATTR_REGCOUNT
	.align		4
        /*0000*/ 	.byte	0x04, 0x2f
        /*0002*/ 	.short	(.L_1 - .L_0)
	.align		4
.L_0:
        /*0004*/ 	.word	index@(_Z9fillEmptyPiS_)
        /*0008*/ 	.word	0x00000013


	//----- nvinfo : EIATTR_FRAME_SIZE
	.align		4
.L_1:
        /*000c*/ 	.byte	0x04, 0x11
        /*000e*/ 	.short	(.L_3 - .L_2)
	.align		4
.L_2:
        /*0010*/ 	.word	index@(_Z9fillEmptyPiS_)
        /*0014*/ 	.word	0x00000070


	//----- nvinfo : EIATTR_MIN_STACK_SIZE
	.align		4
.L_3:
        /*0018*/ 	.byte	0x04, 0x12
        /*001a*/ 	.short	(.L_5 - .L_4)
	.align		4
.L_4:
        /*001c*/ 	.word	index@(_Z9fillEmptyPiS_)
        /*0020*/ 	.word	0x00000070
.L_5:


//--------------------- .nv.compat                --------------------------
	.section	.nv.compat,"",@"SHT_CUDA_COMPAT_INFO"
	.align	4
        /*0000*/ 	.byte	0x02, 0x09, 0x00, 0x00, 0x02, 0x02, 0x01, 0x00, 0x02, 0x05, 0x05, 0x00, 0x03, 0x07, 0x01, 0x01
        /*0010*/ 	.byte	0x02, 0x03, 0x00, 0x00, 0x02, 0x06, 0x01, 0x00, 0x04, 0x0b, 0x08, 0x00, 0x09, 0x00, 0x00, 0x00
        /*0020*/ 	.byte	0x00, 0x00, 0x00, 0x00


//--------------------- .nv.info._Z9fillEmptyPiS_ --------------------------
	.section	.nv.info._Z9fillEmptyPiS_,"",@"SHT_CUDA_INFO"
	.sectionflags	@""
	.align	4


	//----- nvinfo : EIATTR_CUDA_API_VERSION
	.align		4
        /*0000*/ 	.byte	0x04, 0x37
        /*0002*/ 	.short	(.L_7 - .L_6)
.L_6:
        /*0004*/ 	.word	0x00000082


	//----- nvinfo : EIATTR_KPARAM_INFO
	.align		4
.L_7:
        /*0008*/ 	.byte	0x04, 0x17
        /*000a*/ 	.short	(.L_9 - .L_8)
.L_8:
        /*000c*/ 	.word	0x00000000
        /*0010*/ 	.short	0x0001
        /*0012*/ 	.short	0x0008
        /*0014*/ 	.byte	0x00, 0xf5, 0x21, 0x00


	//----- nvinfo : EIATTR_KPARAM_INFO
	.align		4
.L_9:
        /*0018*/ 	.byte	0x04, 0x17
        /*001a*/ 	.short	(.L_11 - .L_10)
.L_10:
        /*001c*/ 	.word	0x00000000
        /*0020*/ 	.short	0x0000
        /*0022*/ 	.short	0x0000
        /*0024*/ 	.byte	0x00, 0xf5, 0x21, 0x00


	//----- nvinfo : EIATTR_SPARSE_MMA_MASK
	.align		4
.L_11:
        /*0028*/ 	.byte	0x03, 0x50
        /*002a*/ 	.short	0x0000


	//----- nvinfo : EIATTR_MAXREG_COUNT
	.align		4
        /*002c*/ 	.byte	0x03, 0x1b
        /*002e*/ 	.short	0x00ff


	//----- nvinfo : EIATTR_MERCURY_ISA_VERSION
	.align		4
        /*0030*/ 	.byte	0x03, 0x5f
        /*0032*/ 	.short	0x0101


	//----- nvinfo : EIATTR_VRC_CTA_INIT_COUNT
	.align		4
        /*0034*/ 	.byte	0x02, 0x4a
	.zero		1
	.zero		1


	//----- nvinfo : EIATTR_EXIT_INSTR_OFFSETS
	.align		4
        /*0038*/ 	.byte	0x04, 0x1c
        /*003a*/ 	.short	(.L_13 - .L_12)


	//   ....[0]....
.L_12:
        /*003c*/ 	.word	0x00000e20


	//   ....[1]....
        /*0040*/ 	.word	0x00000e80


	//----- nvinfo : EIATTR_CBANK_PARAM_SIZE
	.align		4
.L_13:
        /*0044*/ 	.byte	0x03, 0x19
        /*0046*/ 	.short	0x0010


	//----- nvinfo : EIATTR_PARAM_CBANK
	.align		4
        /*0048*/ 	.byte	0x04, 0x0a
        /*004a*/ 	.short	(.L_15 - .L_14)
	.align		4
.L_14:
        /*004c*/ 	.word	index@(.nv.constant0._Z9fillEmptyPiS_)
        /*0050*/ 	.short	0x0380
        /*0052*/ 	.short	0x0010


	//----- nvinfo : EIATTR_SW_WAR
	.align		4
.L_15:
        /*0054*/ 	.byte	0x04, 0x36
        /*0056*/ 	.short	(.L_17 - .L_16)
.L_16:
        /*0058*/ 	.word	0x00000008
.L_17:


//--------------------- .nv.callgraph             --------------------------
	.section	.nv.callgraph,"",@"SHT_CUDA_CALLGRAPH"
	.align	4
	.sectionentsize	8
	.align		4
        /*0000*/ 	.word	0x00000000
	.align		4
        /*0004*/ 	.word	0xffffffff
	.align		4
        /*0008*/ 	.word	0x00000000
	.align		4
        /*000c*/ 	.word	0xfffffffe
	.align		4
        /*0010*/ 	.word	0x00000000
	.align		4
        /*0014*/ 	.word	0xfffffffd
	.align		4
        /*0018*/ 	.word	0x00000000
	.align		4
        /*001c*/ 	.word	0xfffffffc


//--------------------- .text._Z9fillEmptyPiS_    --------------------------
	.section	.text._Z9fillEmptyPiS_,"ax",@progbits
	.align	128
        .global         _Z9fillEmptyPiS_
        .type           _Z9fillEmptyPiS_,@function
        .size           _Z9fillEmptyPiS_,(.L_x_1 - _Z9fillEmptyPiS_)
        .other          _Z9fillEmptyPiS_,@"STO_CUDA_ENTRY STV_DEFAULT"
_Z9fillEmptyPiS_:
.text._Z9fillEmptyPiS_:
[----:B------:R-:W0:Y:S01]  /*0000*/  LDC R1, c[0x0][0x37c] ;  /* 0x0000df00ff017b82 */ /* 0x000e220000000800 */
[----:B------:R-:W1:Y:S07]  /*0010*/  S2R R5, SR_TID.X ;  /* 0x0000000000057919 */ /* 0x000e6e0000002100 */
[----:B------:R-:W1:Y:S01]  /*0020*/  LDC.64 R2, c[0x0][0x388] ;  /* 0x0000e200ff027b82 */ /* 0x000e620000000a00 */
[----:B------:R-:W2:Y:S01]  /*0030*/  LDCU.64 UR4, c[0x0][0x358] ;  /* 0x00006b00ff0477ac */ /* 0x000ea20008000a00 */
[----:B0-----:R-:W-:-:S06]  /*0040*/  VIADD R1, R1, 0xffffff90 ;  /* 0xffffff9001017836 */ /* 0x001fcc0000000000 */
[----:B------:R-:W0:Y:S01]  /*0050*/  LDC.64 R8, c[0x0][0x380] ;  /* 0x0000e000ff087b82 */ /* 0x000e220000000a00 */
[----:B-1----:R-:W-:-:S05]  /*0060*/  IMAD.WIDE.U32 R2, R5, 0x4, R2 ;  /* 0x0000000405027825 */ /* 0x002fca00078e0002 */
[----:B--2---:R-:W2:Y:S02]  /*0070*/  LDG.E.CONSTANT R12, desc[UR4][R2.64] ;  /* 0x00000004020c7981 */ /* 0x004ea4000c1e9900 */
[----:B--2---:R-:W-:-:S05]  /*0080*/  IMAD.HI R13, R12, 0x38e38e39, RZ ;  /* 0x38e38e390c0d7827 */ /* 0x004fca00078e02ff */
[----:B------:R-:W-:-:S04]  /*0090*/  SHF.R.S32.HI R0, RZ, 0x1, R13 ;  /* 0x00000001ff007819 */ /* 0x000fc8000001140d */
[----:B------:R-:W-:-:S05]  /*00a0*/  LEA.HI R13, R13, R0, RZ, 0x1 ;  /* 0x000000000d0d7211 */ /* 0x000fca00078f08ff */
[----:B0-----:R-:W-:-:S05]  /*00b0*/  IMAD.WIDE R10, R13, 0x4, R8 ;  /* 0x000000040d0a7825 */ /* 0x001fca00078e0208 */
[----:B------:R-:W2:Y:S04]  /*00c0*/  LDG.E.CONSTANT R5, desc[UR4][R10.64] ;  /* 0x000000040a057981 */ /* 0x000ea8000c1e9900 */
[----:B------:R-:W3:Y:S01]  /*00d0*/  LDG.E.CONSTANT R4, desc[UR4][R10.64+0x4] ;  /* 0x000004040a047981 */ /* 0x000ee2000c1e9900 */
[----:B------:R-:W-:-:S03]  /*00e0*/  IMAD.MOV.U32 R0, RZ, RZ, R1 ;  /* 0x000000ffff007224 */ /* 0x000fc600078e0001 */
[----:B------:R-:W-:Y:S04]  /*00f0*/  STL.64 [R1], RZ ;  /* 0x000000ff01007387 */ /* 0x000fe80000100a00 */
[----:B------:R-:W-:Y:S04]  /*0100*/  STL.64 [R1+0x8], RZ ;  /* 0x000008ff01007387 */ /* 0x000fe80000100a00 */
        /* <DEDUP_REMOVED lines=11> */
[----:B------:R-:W-:Y:S04]  /*01c0*/  STL [R1+0x68], RZ ;  /* 0x000068ff01007387 */ /* 0x000fe80000100800 */
[----:B------:R-:W4:Y:S04]  /*01d0*/  LDG.E.CONSTANT R6, desc[UR4][R10.64+0x8] ;  /* 0x000008040a067981 */ /* 0x000f28000c1e9900 */
[----:B------:R-:W5:Y:S04]  /*01e0*/  LDG.E.CONSTANT R7, desc[UR4][R10.64+0xc] ;  /* 0x00000c040a077981 */ /* 0x000f68000c1e9900 */
[----:B------:R-:W5:Y:S04]  /*01f0*/  LDG.E.CONSTANT R14, desc[UR4][R10.64+0x10] ;  /* 0x000010040a0e7981 */ /* 0x000f68000c1e9900 */
[----:B------:R-:W5:Y:S01]  /*0200*/  LDG.E.CONSTANT R16, desc[UR4][R10.64+0x14] ;  /* 0x000014040a107981 */ /* 0x000f62000c1e9900 */
[----:B--2---:R-:W-:-:S13]  /*0210*/  ISETP.GE.AND P1, PT, R5, 0x1, PT ;  /* 0x000000010500780c */ /* 0x004fda0003f26270 */
[----:B------:R-:W-:-:S05]  /*0220*/  @P1 IADD3 R3, PT, PT, R5, -0x1, RZ ;  /* 0xffffffff05031810 */ /* 0x000fca0007ffe0ff */
[----:B------:R-:W-:-:S05]  /*0230*/  @P1 IMAD R3, R3, 0x4, R0 ;  /* 0x0000000403031824 */ /* 0x000fca00078e0200 */
[----:B------:R-:W2:Y:S01]  /*0240*/  @P1 LDL R2, [R3] ;  /* 0x0000000003021983 */ /* 0x000ea20000100800 */
[----:B---3--:R-:W-:-:S13]  /*0250*/  ISETP.GE.AND P0, PT, R4, 0x1, PT ;  /* 0x000000010400780c */ /* 0x008fda0003f06270 */
[----:B------:R-:W-:-:S04]  /*0260*/  @P0 VIADD R5, R4, 0xffffffff ;  /* 0xffffffff04050836 */ /* 0x000fc80000000000 */
[----:B------:R-:W-:Y:S01]  /*0270*/  @P0 IMAD R5, R5, 0x4, R0 ;  /* 0x0000000405050824 */ /* 0x000fe200078e0200 */
[----:B--2---:R-:W-:-:S05]  /*0280*/  @P1 IADD3 R2, PT, PT, R2, 0x1, RZ ;  /* 0x0000000102021810 */ /* 0x004fca0007ffe0ff */
[----:B------:R0:W-:Y:S04]  /*0290*/  @P1 STL [R3], R2 ;  /* 0x0000000203001387 */ /* 0x0001e80000100800 */
[----:B------:R-:W2:Y:S01]  /*02a0*/  @P0 LDL R4, [R5] ;  /* 0x0000000005040983 */ /* 0x000ea20000100800 */
[----:B----4-:R-:W-:-:S13]  /*02b0*/  ISETP.GE.AND P1, PT, R6, 0x1, PT ;  /* 0x000000010600780c */ /* 0x010fda0003f26270 */
[----:B------:R-:W-:-:S04]  /*02c0*/  @P1 VIADD R15, R6, 0xffffffff ;  /* 0xffffffff060f1836 */ /* 0x000fc80000000000 */
[----:B------:R-:W-:Y:S01]  /*02d0*/  @P1 IMAD R15, R15, 0x4, R0 ;  /* 0x000000040f0f1824 */ /* 0x000fe200078e0200 */
[----:B--2---:R-:W-:-:S05]  /*02e0*/  @P0 IADD3 R4, PT, PT, R4, 0x1, RZ ;  /* 0x0000000104040810 */ /* 0x004fca0007ffe0ff */
[----:B------:R-:W-:Y:S04]  /*02f0*/  @P0 STL [R5], R4 ;  /* 0x0000000405000387 */ /* 0x000fe80000100800 */
[----:B------:R-:W2:Y:S01]  /*0300*/  @P1 LDL R6, [R15] ;  /* 0x000000000f061983 */ /* 0x000ea20000100800 */
[----:B-----5:R-:W-:-:S13]  /*0310*/  ISETP.GE.AND P0, PT, R7, 0x1, PT ;  /* 0x000000010700780c */ /* 0x020fda0003f06270 */
[----:B------:R-:W-:-:S04]  /*0320*/  @P0 VIADD R7, R7, 0xffffffff ;  /* 0xffffffff07070836 */ /* 0x000fc80000000000 */
[----:B------:R-:W-:Y:S01]  /*0330*/  @P0 IMAD R7, R7, 0x4, R0 ;  /* 0x0000000407070824 */ /* 0x000fe200078e0200 */
[----:B--2---:R-:W-:-:S05]  /*0340*/  @P1 IADD3 R6, PT, PT, R6, 0x1, RZ ;  /* 0x0000000106061810 */ /* 0x004fca0007ffe0ff */
[----:B------:R1:W-:Y:S04]  /*0350*/  @P1 STL [R15], R6 ;  /* 0x000000060f001387 */ /* 0x0003e80000100800 */
[----:B0-----:R-:W2:Y:S01]  /*0360*/  @P0 LDL R2, [R7] ;  /* 0x0000000007020983 */ /* 0x001ea20000100800 */
[----:B------:R-:W-:-:S03]  /*0370*/  ISETP.GE.AND P1, PT, R14, 0x1, PT ;  /* 0x000000010e00780c */ /* 0x000fc60003f26270 */
[----:B-1----:R-:W3:Y:S10]  /*0380*/  LDG.E.CONSTANT R15, desc[UR4][R10.64+0x1c] ;  /* 0x00001c040a0f7981 */ /* 0x002ef4000c1e9900 */
[----:B------:R-:W-:-:S02]  /*0390*/  @P1 VIADD R3, R14, 0xffffffff ;  /* 0xffffffff0e031836 */ /* 0x000fc40000000000 */
[----:B------:R-:W4:Y:S02]  /*03a0*/  LDG.E.CONSTANT R14, desc[UR4][R10.64+0x18] ;  /* 0x000018040a0e7981 */ /* 0x000f24000c1e9900 */
[----:B------:R-:W-:Y:S01]  /*03b0*/  @P1 IMAD R3, R3, 0x4, R0 ;  /* 0x0000000403031824 */ /* 0x000fe200078e0200 */
[----:B--2---:R-:W-:-:S05]  /*03c0*/  @P0 IADD3 R2, PT, PT, R2, 0x1, RZ ;  /* 0x0000000102020810 */ /* 0x004fca0007ffe0ff */
[----:B------:R0:W-:Y:S04]  /*03d0*/  @P0 STL [R7], R2 ;  /* 0x0000000207000387 */ /* 0x0001e80000100800 */
[----:B------:R-:W2:Y:S01]  /*03e0*/  @P1 LDL R4, [R3] ;  /* 0x0000000003041983 */ /* 0x000ea20000100800 */
[----:B------:R-:W-:-:S13]  /*03f0*/  ISETP.GE.AND P0, PT, R16, 0x1, PT ;  /* 0x000000011000780c */ /* 0x000fda0003f06270 */
[----:B------:R-:W-:-:S04]  /*0400*/  @P0 VIADD R5, R16, 0xffffffff ;  /* 0xffffffff10050836 */ /* 0x000fc80000000000 */
[----:B------:R-:W-:Y:S01]  /*0410*/  @P0 IMAD R5, R5, 0x4, R0 ;  /* 0x0000000405050824 */ /* 0x000fe200078e0200 */
[----:B--2---:R-:W-:-:S05]  /*0420*/  @P1 IADD3 R4, PT, PT, R4, 0x1, RZ ;  /* 0x0000000104041810 */ /* 0x004fca0007ffe0ff */
[----:B------:R1:W-:Y:S04]  /*0430*/  @P1 STL [R3], R4 ;  /* 0x0000000403001387 */ /* 0x0003e80000100800 */
[----:B------:R-:W2:Y:S01]  /*0440*/  @P0 LDL R6, [R5] ;  /* 0x0000000005060983 */ /* 0x000ea20000100800 */
[----:B----4-:R-:W-:-:S13]  /*0450*/  ISETP.GE.AND P1, PT, R14, 0x1, PT ;  /* 0x000000010e00780c */ /* 0x010fda0003f26270 */
[----:B0-----:R-:W-:-:S04]  /*0460*/  @P1 VIADD R7, R14, 0xffffffff ;  /* 0xffffffff0e071836 */ /* 0x001fc80000000000 */
[----:B------:R-:W-:Y:S01]  /*0470*/  @P1 IMAD R7, R7, 0x4, R0 ;  /* 0x0000000407071824 */ /* 0x000fe200078e0200 */
[----:B--2---:R-:W-:-:S05]  /*0480*/  @P0 IADD3 R6, PT, PT, R6, 0x1, RZ ;  /* 0x0000000106060810 */ /* 0x004fca0007ffe0ff */
[----:B------:R0:W-:Y:S04]  /*0490*/  @P0 STL [R5], R6 ;  /* 0x0000000605000387 */ /* 0x0001e80000100800 */
[----:B------:R-:W2:Y:S01]  /*04a0*/  @P1 LDL R14, [R7] ;  /* 0x00000000070e1983 */ /* 0x000ea20000100800 */
[----:B------:R-:W-:Y:S01]  /*04b0*/  IMAD R13, R13, -0x9, R12 ;  /* 0xfffffff70d0d7824 */ /* 0x000fe200078e020c */
[----:B---3--:R-:W-:-:S03]  /*04c0*/  ISETP.GE.AND P0, PT, R15, 0x1, PT ;  /* 0x000000010f00780c */ /* 0x008fc60003f06270 */
[----:B-1----:R-:W-:-:S06]  /*04d0*/  IMAD.WIDE R2, R13, 0x4, R8 ;  /* 0x000000040d027825 */ /* 0x002fcc00078e0208 */
[----:B------:R-:W3:Y:S04]  /*04e0*/  LDG.E.CONSTANT R2, desc[UR4][R2.64] ;  /* 0x0000000402027981 */ /* 0x000ee8000c1e9900 */
[----:B------:R-:W-:-:S04]  /*04f0*/  @P0 VIADD R15, R15, 0xffffffff ;  /* 0xffffffff0f0f0836 */ /* 0x000fc80000000000 */
[----:B------:R-:W-:Y:S01]  /*0500*/  @P0 IMAD R15, R15, 0x4, R0 ;  /* 0x000000040f0f0824 */ /* 0x000fe200078e0200 */
[----:B--2---:R-:W-:-:S05]  /*0510*/  @P1 IADD3 R14, PT, PT, R14, 0x1, RZ ;  /* 0x000000010e0e1810 */ /* 0x004fca0007ffe0ff */
[----:B------:R1:W-:Y:S04]  /*0520*/  @P1 STL [R7], R14 ;  /* 0x0000000e07001387 */ /* 0x0003e80000100800 */
[----:B------:R-:W2:Y:S01]  /*0530*/  @P0 LDL R10, [R15] ;  /* 0x000000000f0a0983 */ /* 0x000ea20000100800 */
[----:B0-----:R-:W-:Y:S01]  /*0540*/  VIADD R5, R13, 0x9 ;  /* 0x000000090d057836 */ /* 0x001fe20000000000 */
[----:B---3--:R-:W-:-:S03]  /*0550*/  ISETP.GE.AND P1, PT, R2, 0x1, PT ;  /* 0x000000010200780c */ /* 0x008fc60003f26270 */
[----:B------:R-:W-:-:S06]  /*0560*/  IMAD.WIDE.U32 R4, R5, 0x4, R8 ;  /* 0x0000000405047825 */ /* 0x000fcc00078e0008 */
[----:B------:R-:W3:Y:S01]  /*0570*/  LDG.E.CONSTANT R4, desc[UR4][R4.64] ;  /* 0x0000000404047981 */ /* 0x000ee2000c1e9900 */
[----:B------:R-:W-:-:S03]  /*0580*/  IADD3 R0, PT, PT, R1, 0x24, RZ ;  /* 0x0000002401007810 */ /* 0x000fc60007ffe0ff */
[----:B------:R-:W-:-:S05]  /*0590*/  @P1 VIADD R3, R2, 0xffffffff ;  /* 0xffffffff02031836 */ /* 0x000fca0000000000 */
[----:B------:R-:W-:Y:S01]  /*05a0*/  @P1 LEA R6, R3, R0, 0x2 ;  /* 0x0000000003061211 */ /* 0x000fe200078e10ff */
[----:B--2---:R-:W-:-:S05]  /*05b0*/  @P0 VIADD R10, R10, 0x1 ;  /* 0x000000010a0a0836 */ /* 0x004fca0000000000 */
[----:B------:R0:W-:Y:S04]  /*05c0*/  @P0 STL [R15], R10 ;  /* 0x0000000a0f000387 */ /* 0x0001e80000100800 */
[----:B-1----:R-:W2:Y:S01]  /*05d0*/  @P1 LDL R7, [R6] ;  /* 0x0000000006071983 */ /* 0x002ea20000100800 */
[----:B------:R-:W-:Y:S01]  /*05e0*/  VIADD R3, R13, 0x12 ;  /* 0x000000120d037836 */ /* 0x000fe20000000000 */
[----:B---3--:R-:W-:-:S03]  /*05f0*/  ISETP.GE.AND P0, PT, R4, 0x1, PT ;  /* 0x000000010400780c */ /* 0x008fc60003f06270 */
[----:B------:R-:W-:-:S06]  /*0600*/  IMAD.WIDE.U32 R2, R3, 0x4, R8 ;  /* 0x0000000403027825 */ /* 0x000fcc00078e0008 */
[----:B------:R-:W3:Y:S04]  /*0610*/  LDG.E.CONSTANT R2, desc[UR4][R2.64] ;  /* 0x0000000402027981 */ /* 0x000ee8000c1e9900 */
[----:B------:R-:W-:-:S04]  /*0620*/  @P0 VIADD R5, R4, 0xffffffff ;  /* 0xffffffff04050836 */ /* 0x000fc80000000000 */
[----:B------:R-:W-:Y:S01]  /*0630*/  @P0 IMAD R11, R5, 0x4, R0 ;  /* 0x00000004050b0824 */ /* 0x000fe200078e0200 */
[----:B--2---:R-:W-:-:S05]  /*0640*/  @P1 IADD3 R7, PT, PT, R7, 0x1, RZ ;  /* 0x0000000107071810 */ /* 0x004fca0007ffe0ff */
[----:B------:R1:W-:Y:S04]  /*0650*/  @P1 STL [R6], R7 ;  /* 0x0000000706001387 */ /* 0x0003e80000100800 */
[----:B------:R-:W2:Y:S01]  /*0660*/  @P0 LDL R14, [R11] ;  /* 0x000000000b0e0983 */ /* 0x000ea20000100800 */
[----:B------:R-:W-:Y:S01]  /*0670*/  VIADD R5, R13, 0x1b ;  /* 0x0000001b0d057836 */ /* 0x000fe20000000000 */
[----:B---3--:R-:W-:-:S03]  /*0680*/  ISETP.GE.AND P1, PT, R2, 0x1, PT ;  /* 0x000000010200780c */ /* 0x008fc60003f26270 */
[----:B------:R-:W-:-:S06]  /*0690*/  IMAD.WIDE.U32 R4, R5, 0x4, R8 ;  /* 0x0000000405047825 */ /* 0x000fcc00078e0008 */
[----:B------:R-:W3:Y:S04]  /*06a0*/  LDG.E.CONSTANT R4, desc[UR4][R4.64] ;  /* 0x0000000404047981 */ /* 0x000ee8000c1e9900 */
[----:B0-----:R-:W-:-:S05]  /*06b0*/  @P1 IADD3 R15, PT, PT, R2, -0x1, RZ ;  /* 0xffffffff020f1810 */ /* 0x001fca0007ffe0ff */
[----:B------:R-:W-:Y:S02]  /*06c0*/  @P1 IMAD R15, R15, 0x4, R0 ;  /* 0x000000040f0f1824 */ /* 0x000fe400078e0200 */
[----:B--2---:R-:W-:-:S05]  /*06d0*/  @P0 VIADD R14, R14, 0x1 ;  /* 0x000000010e0e0836 */ /* 0x004fca0000000000 */
[----:B------:R0:W-:Y:S04]  /*06e0*/  @P0 STL [R11], R14 ;  /* 0x0000000e0b000387 */ /* 0x0001e80000100800 */
[----:B------:R-:W2:Y:S01]  /*06f0*/  @P1 LDL R10, [R15] ;  /* 0x000000000f0a1983 */ /* 0x000ea20000100800 */
[----:B------:R-:W-:Y:S02]  /*0700*/  IADD3 R3, PT, PT, R13, 0x24, RZ ;  /* 0x000000240d037810 */ /* 0x000fe40007ffe0ff */
[----:B---3--:R-:W-:-:S03]  /*0710*/  ISETP.GE.AND P0, PT, R4, 0x1, PT ;  /* 0x000000010400780c */ /* 0x008fc60003f06270 */
[----:B------:R-:W-:-:S06]  /*0720*/  IMAD.WIDE.U32 R2, R3, 0x4, R8 ;  /* 0x0000000403027825 */ /* 0x000fcc00078e0008 */
[----:B------:R-:W3:Y:S04]  /*0730*/  LDG.E.CONSTANT R2, desc[UR4][R2.64] ;  /* 0x0000000402027981 */ /* 0x000ee8000c1e9900 */
[----:B-1----:R-:W-:-:S05]  /*0740*/  @P0 VIADD R7, R4, 0xffffffff ;  /* 0xffffffff04070836 */ /* 0x002fca0000000000 */
[----:B------:R-:W-:Y:S01]  /*0750*/  @P0 LEA R16, R7, R0, 0x2 ;  /* 0x0000000007100211 */ /* 0x000fe200078e10ff */
[----:B--2---:R-:W-:-:S05]  /*0760*/  @P1 VIADD R10, R10, 0x1 ;  /* 0x000000010a0a1836 */ /* 0x004fca0000000000 */
[----:B------:R1:W-:Y:S04]  /*0770*/  @P1 STL [R15], R10 ;  /* 0x0000000a0f001387 */ /* 0x0003e80000100800 */
[----:B------:R-:W2:Y:S01]  /*0780*/  @P0 LDL R6, [R16] ;  /* 0x0000000010060983 */ /* 0x000ea20000100800 */
[----:B------:R-:W-:Y:S01]  /*0790*/  VIADD R5, R13, 0x2d ;  /* 0x0000002d0d057836 */ /* 0x000fe20000000000 */
[----:B---3--:R-:W-:-:S03]  /*07a0*/  ISETP.GE.AND P1, PT, R2, 0x1, PT ;  /* 0x000000010200780c */ /* 0x008fc60003f26270 */
[----:B------:R-:W-:-:S06]  /*07b0*/  IMAD.WIDE.U32 R4, R5, 0x4, R8 ;  /* 0x0000000405047825 */ /* 0x000fcc00078e0008 */
[----:B------:R-:W3:Y:S04]  /*07c0*/  LDG.E.CONSTANT R4, desc[UR4][R4.64] ;  /* 0x0000000404047981 */ /* 0x000ee8000c1e9900 */
[----:B------:R-:W-:-:S04]  /*07d0*/  @P1 VIADD R7, R2, 0xffffffff ;  /* 0xffffffff02071836 */ /* 0x000fc80000000000 */
[----:B0-----:R-:W-:Y:S01]  /*07e0*/  @P1 IMAD R14, R7, 0x4, R0 ;  /* 0x00000004070e1824 */ /* 0x001fe200078e0200 */
[----:B--2---:R-:W-:-:S05]  /*07f0*/  @P0 IADD3 R3, PT, PT, R6, 0x1, RZ ;  /* 0x0000000106030810 */ /* 0x004fca0007ffe0ff */
[----:B------:R0:W-:Y:S04]  /*0800*/  @P0 STL [R16], R3 ;  /* 0x0000000310000387 */ /* 0x0001e80000100800 */
[----:B------:R-:W2:Y:S01]  /*0810*/  @P1 LDL R2, [R14] ;  /* 0x000000000e021983 */ /* 0x000ea20000100800 */
[----:B------:R-:W-:Y:S01]  /*0820*/  VIADD R7, R13, 0x36 ;  /* 0x000000360d077836 */ /* 0x000fe20000000000 */
[----:B---3--:R-:W-:-:S03]  /*0830*/  ISETP.GE.AND P0, PT, R4, 0x1, PT ;  /* 0x000000010400780c */ /* 0x008fc60003f06270 */
[----:B------:R-:W-:-:S06]  /*0840*/  IMAD.WIDE.U32 R6, R7, 0x4, R8 ;  /* 0x0000000407067825 */ /* 0x000fcc00078e0008 */
[----:B------:R-:W3:Y:S04]  /*0850*/  LDG.E.CONSTANT R6, desc[UR4][R6.64] ;  /* 0x0000000406067981 */ /* 0x000ee8000c1e9900 */
[----:B------:R-:W-:-:S04]  /*0860*/  @P0 IADD3 R11, PT, PT, R4, -0x1, RZ ;  /* 0xffffffff040b0810 */ /* 0x000fc80007ffe0ff */
[----:B-1----:R-:W-:Y:S01]  /*0870*/  @P0 LEA R15, R11, R0, 0x2 ;  /* 0x000000000b0f0211 */ /* 0x002fe200078e10ff */
[----:B--2---:R-:W-:-:S05]  /*0880*/  @P1 VIADD R5, R2, 0x1 ;  /* 0x0000000102051836 */ /* 0x004fca0000000000 */
[----:B------:R1:W-:Y:S04]  /*0890*/  @P1 STL [R14], R5 ;  /* 0x000000050e001387 */ /* 0x0003e80000100800 */
[----:B------:R-:W2:Y:S01]  /*08a0*/  @P0 LDL R4, [R15] ;  /* 0x000000000f040983 */ /* 0x000ea20000100800 */
[----:B------:R-:W-:Y:S01]  /*08b0*/  VIADD R11, R13, 0x3f ;  /* 0x0000003f0d0b7836 */ /* 0x000fe20000000000 */
[----:B---3--:R-:W-:-:S03]  /*08c0*/  ISETP.GE.AND P1, PT, R6, 0x1, PT ;  /* 0x000000010600780c */ /* 0x008fc60003f26270 */
[----:B------:R-:W-:-:S05]  /*08d0*/  IMAD.WIDE.U32 R10, R11, 0x4, R8 ;  /* 0x000000040b0a7825 */ /* 0x000fca00078e0008 */
[----:B------:R3:W4:Y:S05]  /*08e0*/  LDG.E.CONSTANT R2, desc[UR4][R10.64] ;  /* 0x000000040a027981 */ /* 0x00072a000c1e9900 */
[----:B0-----:R-:W-:-:S04]  /*08f0*/  @P1 IADD3 R3, PT, PT, R6, -0x1, RZ ;  /* 0xffffffff06031810 */ /* 0x001fc80007ffe0ff */
[----:B------:R-:W-:Y:S02]  /*0900*/  @P1 LEA R3, R3, R0, 0x2 ;  /* 0x0000000003031211 */ /* 0x000fe400078e10ff */
[----:B-1----:R-:W-:-:S05]  /*0910*/  PRMT R5, R13, 0x9910, RZ ;  /* 0x000099100d057816 */ /* 0x002fca00000000ff */
[----:B------:R-:W-:-:S05]  /*0920*/  IMAD R5, R5, 0x56, RZ ;  /* 0x0000005605057824 */ /* 0x000fca00078e02ff */
[----:B------:R-:W-:-:S04]  /*0930*/  LOP3.LUT R14, R5, 0xffff, RZ, 0xc0, !PT ;  /* 0x0000ffff050e7812 */ /* 0x000fc800078ec0ff */
[----:B------:R-:W-:Y:S01]  /*0940*/  SHF.R.U32.HI R5, RZ, 0xf, R14 ;  /* 0x0000000fff057819 */ /* 0x000fe2000001160e */
[----:B---3--:R-:W-:-:S03]  /*0950*/  IMAD.MOV R10, RZ, RZ, -R13 ;  /* 0x000000ffff0a7224 */ /* 0x008fc600078e0a0d */
[----:B------:R-:W-:Y:S01]  /*0960*/  LEA.HI R5, R14, R5, RZ, 0x18 ;  /* 0x000000050e057211 */ /* 0x000fe200078fc0ff */
[----:B--2---:R-:W-:-:S05]  /*0970*/  @P0 VIADD R6, R4, 0x1 ;  /* 0x0000000104060836 */ /* 0x004fca0000000000 */
[----:B------:R0:W-:Y:S04]  /*0980*/  @P0 STL [R15], R6 ;  /* 0x000000060f000387 */ /* 0x0001e80000100800 */
[----:B------:R-:W2:Y:S01]  /*0990*/  @P1 LDL R4, [R3] ;  /* 0x0000000003041983 */ /* 0x000ea20000100800 */
[----:B------:R-:W-:Y:S01]  /*09a0*/  PRMT R7, R5, 0x9910, RZ ;  /* 0x0000991005077816 */ /* 0x000fe200000000ff */
[----:B------:R-:W-:Y:S01]  /*09b0*/  IMAD.HI R12, R12, 0x4bda12f7, RZ ;  /* 0x4bda12f70c0c7827 */ /* 0x000fe200078e02ff */
[----:B------:R-:W-:Y:S02]  /*09c0*/  PRMT R5, R10, 0x7710, RZ ;  /* 0x000077100a057816 */ /* 0x000fe400000000ff */
[----:B0-----:R-:W-:-:S05]  /*09d0*/  MOV R6, R7 ;  /* 0x0000000700067202 */ /* 0x001fca0000000f00 */
[----:B------:R-:W-:Y:S01]  /*09e0*/  IMAD R6, R6, 0x3, R5 ;  /* 0x0000000306067824 */ /* 0x000fe200078e0205 */
[----:B------:R-:W-:-:S04]  /*09f0*/  SHF.R.U32.HI R5, RZ, 0x1f, R12 ;  /* 0x0000001fff057819 */ /* 0x000fc8000001160c */
[----:B------:R-:W-:Y:S02]  /*0a00*/  LOP3.LUT R6, R6, 0xffff, RZ, 0xc0, !PT ;  /* 0x0000ffff06067812 */ /* 0x000fe400078ec0ff */
[----:B------:R-:W-:Y:S02]  /*0a10*/  LEA.HI.SX32 R12, R12, R5, 0x1d ;  /* 0x000000050c0c7211 */ /* 0x000fe400078feaff */
[----:B------:R-:W-:-:S03]  /*0a20*/  PRMT R5, R6, 0x8880, RZ ;  /* 0x0000888006057816 */ /* 0x000fc600000000ff */
[----:B------:R-:W-:Y:S01]  /*0a30*/  IMAD R12, R12, 0x1b, R13 ;  /* 0x0000001b0c0c7824 */ /* 0x000fe200078e020d */
[----:B----4-:R-:W-:-:S03]  /*0a40*/  ISETP.GE.AND P0, PT, R2, 0x1, PT ;  /* 0x000000010200780c */ /* 0x010fc60003f06270 */
[----:B------:R-:W-:-:S04]  /*0a50*/  IMAD.IADD R5, R5, 0x1, R12 ;  /* 0x0000000105057824 */ /* 0x000fc800078e020c */
[----:B------:R-:W-:-:S05]  /*0a60*/  IMAD.WIDE R8, R5, 0x4, R8 ;  /* 0x0000000405087825 */ /* 0x000fca00078e0208 */
[----:B------:R-:W3:Y:S01]  /*0a70*/  LDG.E.CONSTANT R6, desc[UR4][R8.64] ;  /* 0x0000000408067981 */ /* 0x000ee2000c1e9900 */
[----:B------:R-:W-:-:S03]  /*0a80*/  @P0 IADD3 R5, PT, PT, R2, -0x1, RZ ;  /* 0xffffffff02050810 */ /* 0x000fc60007ffe0ff */
[----:B------:R-:W4:Y:S01]  /*0a90*/  LDG.E.CONSTANT R10, desc[UR4][R8.64+0x4] ;  /* 0x00000404080a7981 */ /* 0x000f22000c1e9900 */
[----:B------:R-:W-:Y:S01]  /*0aa0*/  @P0 LEA R5, R5, R0, 0x2 ;  /* 0x0000000005050211 */ /* 0x000fe200078e10ff */
[----:B--2---:R-:W-:Y:S02]  /*0ab0*/  @P1 VIADD R4, R4, 0x1 ;  /* 0x0000000104041836 */ /* 0x004fe40000000000 */
[----:B------:R-:W2:Y:S04]  /*0ac0*/  LDG.E.CONSTANT R11, desc[UR4][R8.64+0x8] ;  /* 0x00000804080b7981 */ /* 0x000ea8000c1e9900 */
[----:B------:R0:W-:Y:S04]  /*0ad0*/  @P1 STL [R3], R4 ;  /* 0x0000000403001387 */ /* 0x0001e80000100800 */
[----:B------:R-:W5:Y:S01]  /*0ae0*/  @P0 LDL R2, [R5] ;  /* 0x0000000005020983 */ /* 0x000f620000100800 */
[----:B------:R-:W-:-:S03]  /*0af0*/  VIADD R0, R1, 0x48 ;  /* 0x0000004801007836 */ /* 0x000fc60000000000 */
[----:B------:R-:W2:Y:S01]  /*0b00*/  LDG.E.CONSTANT R12, desc[UR4][R8.64+0x28] ;  /* 0x00002804080c7981 */ /* 0x000ea2000c1e9900 */
[----:B---3--:R-:W-:-:S13]  /*0b10*/  ISETP.GE.AND P1, PT, R6, 0x1, PT ;  /* 0x000000010600780c */ /* 0x008fda0003f26270 */
[----:B------:R-:W-:-:S04]  /*0b20*/  @P1 IADD3 R7, PT, PT, R6, -0x1, RZ ;  /* 0xffffffff06071810 */ /* 0x000fc80007ffe0ff */
[----:B------:R-:W-:Y:S01]  /*0b30*/  @P1 LEA R7, R7, R0, 0x2 ;  /* 0x0000000007071211 */ /* 0x000fe200078e10ff */
[----:B-----5:R-:W-:-:S05]  /*0b40*/  @P0 VIADD R2, R2, 0x1 ;  /* 0x0000000102020836 */ /* 0x020fca0000000000 */
[----:B------:R-:W-:Y:S04]  /*0b50*/  @P0 STL [R5], R2 ;  /* 0x0000000205000387 */ /* 0x000fe80000100800 */
[----:B------:R-:W3:Y:S01]  /*0b60*/  @P1 LDL R6, [R7] ;  /* 0x0000000007061983 */ /* 0x000ee20000100800 */
[----:B----4-:R-:W-:-:S13]  /*0b70*/  ISETP.GE.AND P0, PT, R10, 0x1, PT ;  /* 0x000000010a00780c */ /* 0x010fda0003f06270 */
[----:B0-----:R-:W-:Y:S02]  /*0b80*/  @P0 VIADD R3, R10, 0xffffffff ;  /* 0xffffffff0a030836 */ /* 0x001fe40000000000 */
[----:B------:R-:W4:Y:S02]  /*0b90*/  LDG.E.CONSTANT R10, desc[UR4][R8.64+0x24] ;  /* 0x00002404080a7981 */ /* 0x000f24000c1e9900 */
[----:B------:R-:W-:Y:S01]  /*0ba0*/  @P0 IMAD R3, R3, 0x4, R0 ;  /* 0x0000000403030824 */ /* 0x000fe200078e0200 */
[----:B---3--:R-:W-:-:S05]  /*0bb0*/  @P1 IADD3 R6, PT, PT, R6, 0x1, RZ ;  /* 0x0000000106061810 */ /* 0x008fca0007ffe0ff */
[----:B------:R0:W-:Y:S04]  /*0bc0*/  @P1 STL [R7], R6 ;  /* 0x0000000607001387 */ /* 0x0001e80000100800 */
[----:B------:R-:W3:Y:S01]  /*0bd0*/  @P0 LDL R4, [R3] ;  /* 0x0000000003040983 */ /* 0x000ee20000100800 */
[----:B--2---:R-:W-:-:S03]  /*0be0*/  ISETP.GE.AND P1, PT, R11, 0x1, PT ;  /* 0x000000010b00780c */ /* 0x004fc60003f26270 */
[----:B0-----:R-:W2:Y:S10]  /*0bf0*/  LDG.E.CONSTANT R7, desc[UR4][R8.64+0x2c] ;  /* 0x00002c0408077981 */ /* 0x001eb4000c1e9900 */
[----:B------:R-:W-:-:S04]  /*0c00*/  @P1 IADD3 R11, PT, PT, R11, -0x1, RZ ;  /* 0xffffffff0b0b1810 */ /* 0x000fc80007ffe0ff */
[----:B------:R-:W-:Y:S01]  /*0c10*/  @P1 LEA R11, R11, R0, 0x2 ;  /* 0x000000000b0b1211 */ /* 0x000fe200078e10ff */
[----:B---3--:R-:W-:-:S05]  /*0c20*/  @P0 VIADD R4, R4, 0x1 ;  /* 0x0000000104040836 */ /* 0x008fca0000000000 */
[----:B------:R0:W-:Y:S04]  /*0c30*/  @P0 STL [R3], R4 ;  /* 0x0000000403000387 */ /* 0x0001e80000100800 */
[----:B------:R-:W3:Y:S01]  /*0c40*/  @P1 LDL R2, [R11] ;  /* 0x000000000b021983 */ /* 0x000ee20000100800 */
[----:B----4-:R-:W-:-:S13]  /*0c50*/  ISETP.GE.AND P0, PT, R10, 0x1, PT ;  /* 0x000000010a00780c */ /* 0x010fda0003f06270 */
[----:B------:R-:W-:Y:S02]  /*0c60*/  @P0 VIADD R5, R10, 0xffffffff ;  /* 0xffffffff0a050836 */ /* 0x000fe40000000000 */
[----:B------:R-:W4:Y:S02]  /*0c70*/  LDG.E.CONSTANT R10, desc[UR4][R8.64+0x48] ;  /* 0x00004804080a7981 */ /* 0x000f24000c1e9900 */
[----:B------:R-:W-:Y:S01]  /*0c80*/  @P0 IMAD R5, R5, 0x4, R0 ;  /* 0x0000000405050824 */ /* 0x000fe200078e0200 */
[----:B---3--:R-:W-:-:S05]  /*0c90*/  @P1 IADD3 R2, PT, PT, R2, 0x1, RZ ;  /* 0x0000000102021810 */ /* 0x008fca0007ffe0ff */
[----:B------:R1:W-:Y:S04]  /*0ca0*/  @P1 STL [R11], R2 ;  /* 0x000000020b001387 */ /* 0x0003e80000100800 */
[----:B------:R-:W3:Y:S01]  /*0cb0*/  @P0 LDL R6, [R5] ;  /* 0x0000000005060983 */ /* 0x000ee20000100800 */
[----:B------:R-:W-:-:S13]  /*0cc0*/  ISETP.GE.AND P1, PT, R12, 0x1, PT ;  /* 0x000000010c00780c */ /* 0x000fda0003f26270 */
[----:B0-----:R-:W-:-:S04]  /*0cd0*/  @P1 IADD3 R3, PT, PT, R12, -0x1, RZ ;  /* 0xffffffff0c031810 */ /* 0x001fc80007ffe0ff */
[----:B------:R-:W-:Y:S01]  /*0ce0*/  @P1 LEA R3, R3, R0, 0x2 ;  /* 0x0000000003031211 */ /* 0x000fe200078e10ff */
[----:B---3--:R-:W-:-:S05]  /*0cf0*/  @P0 VIADD R6, R6, 0x1 ;  /* 0x0000000106060836 */ /* 0x008fca0000000000 */
[----:B------:R0:W-:Y:S04]  /*0d00*/  @P0 STL [R5], R6 ;  /* 0x0000000605000387 */ /* 0x0001e80000100800 */
[----:B------:R-:W3:Y:S01]  /*0d10*/  @P1 LDL R4, [R3] ;  /* 0x0000000003041983 */ /* 0x000ee20000100800 */
[----:B--2---:R-:W-:-:S13]  /*0d20*/  ISETP.GE.AND P0, PT, R7, 0x1, PT ;  /* 0x000000010700780c */ /* 0x004fda0003f06270 */
[----:B------:R-:W-:-:S04]  /*0d30*/  @P0 VIADD R7, R7, 0xffffffff ;  /* 0xffffffff07070836 */ /* 0x000fc80000000000 */
[----:B------:R-:W-:Y:S01]  /*0d40*/  @P0 IMAD R7, R7, 0x4, R0 ;  /* 0x0000000407070824 */ /* 0x000fe200078e0200 */
[----:B---3--:R-:W-:-:S05]  /*0d50*/  @P1 IADD3 R4, PT, PT, R4, 0x1, RZ ;  /* 0x0000000104041810 */ /* 0x008fca0007ffe0ff */
[----:B------:R2:W-:Y:S04]  /*0d60*/  @P1 STL [R3], R4 ;  /* 0x0000000403001387 */ /* 0x0005e80000100800 */
[----:B-1----:R-:W3:Y:S01]  /*0d70*/  @P0 LDL R2, [R7] ;  /* 0x0000000007020983 */ /* 0x002ee20000100800 */
[----:B----4-:R-:W-:-:S13]  /*0d80*/  ISETP.GE.AND P1, PT, R10, 0x1, PT ;  /* 0x000000010a00780c */ /* 0x010fda0003f26270 */
[----:B------:R-:W-:Y:S02]  /*0d90*/  @P1 IADD3 R11, PT, PT, R10, -0x1, RZ ;  /* 0xffffffff0a0b1810 */ /* 0x000fe40007ffe0ff */
[----:B------:R-:W4:Y:S02]  /*0da0*/  LDG.E.CONSTANT R10, desc[UR4][R8.64+0x4c] ;  /* 0x00004c04080a7981 */ /* 0x000f24000c1e9900 */
[----:B------:R-:W-:Y:S01]  /*0db0*/  @P1 LEA R11, R11, R0, 0x2 ;  /* 0x000000000b0b1211 */ /* 0x000fe200078e10ff */
[----:B---3--:R-:W-:-:S05]  /*0dc0*/  @P0 VIADD R2, R2, 0x1 ;  /* 0x0000000102020836 */ /* 0x008fca0000000000 */
[----:B------:R2:W-:Y:S04]  /*0dd0*/  @P0 STL [R7], R2 ;  /* 0x0000000207000387 */ /* 0x0005e80000100800 */
[----:B0-----:R-:W3:Y:S01]  /*0de0*/  @P1 LDL R5, [R11] ;  /* 0x000000000b051983 */ /* 0x001ee20000100800 */
[----:B----4-:R-:W-:Y:S01]  /*0df0*/  ISETP.GE.AND P0, PT, R10, 0x1, PT ;  /* 0x000000010a00780c */ /* 0x010fe20003f06270 */
[----:B---3--:R-:W-:-:S05]  /*0e00*/  @P1 VIADD R6, R5, 0x1 ;  /* 0x0000000105061836 */ /* 0x008fca0000000000 */
[----:B------:R2:W-:Y:S07]  /*0e10*/  @P1 STL [R11], R6 ;  /* 0x000000060b001387 */ /* 0x0005ee0000100800 */
[----:B------:R-:W-:Y:S05]  /*0e20*/  @!P0 EXIT ;  /* 0x000000000000894d */ /* 0x000fea0003800000 */
[----:B--2---:R-:W-:-:S05]  /*0e30*/  IADD3 R3, PT, PT, R10, -0x1, RZ ;  /* 0xffffffff0a037810 */ /* 0x004fca0007ffe0ff */
[----:B------:R-:W-:-:S05]  /*0e40*/  IMAD R3, R3, 0x4, R0 ;  /* 0x0000000403037824 */ /* 0x000fca00078e0200 */
[----:B------:R-:W2:Y:S02]  /*0e50*/  LDL R0, [R3] ;  /* 0x0000000003007983 */ /* 0x000ea40000100800 */
[----:B--2---:R-:W-:-:S05]  /*0e60*/  IADD3 R0, PT, PT, R0, 0x1, RZ ;  /* 0x0000000100007810 */ /* 0x004fca0007ffe0ff */
[----:B------:R-:W-:Y:S01]  /*0e70*/  STL [R3], R0 ;  /* 0x0000000003007387 */ /* 0x000fe20000100800 */
[----:B------:R-:W-:Y:S05]  /*0e80*/  EXIT ;  /* 0x000000000000794d */ /* 0x000fea0003800000 */
.L_x_0:
[----:B------:R-:W-:-:S00]  /*0e90*/  BRA `(.L_x_0) ;  /* 0xfffffffc00fc7947 */ /* 0x000fc0000383ffff */
[----:B------:R-:W-:-:S00]  /*0ea0*/  NOP ;  /* 0x0000000000007918 */ /* 0x000fc00000000000 */
        /* <DEDUP_REMOVED lines=13> */
.L_x_1:


//--------------------- .nv.shared.reserved.0     --------------------------
	.section	.nv.shared.reserved.0,"aw",@nobits
	.weak		__nv_reservedSMEM_offset_0_alias
	.size		__nv_reservedSMEM_offset_0_alias, 0, 64
	.other		__nv_reservedSMEM_offset_0_alias,@"STO_CUDA_RESERVED_SHARED STV_DEFAULT"
__nv_reservedSMEM_offset_0_alias:
	.zero		0
	.zero		64


//--------------------- .nv.constant0._Z9fillEmptyPiS_ --------------------------
	.section	.nv.constant0._Z9fillEmptyPiS_,"a",@progbits
	.sectionflags	@""
	.align	4
.nv.constant0._Z9fillEmptyPiS_:
	.zero		912


//--------------------- SYMBOLS --------------------------

	.type		.nv.reservedSmem.offset0,@object
	.size		.nv.reservedSmem.offset0,0x4
